	.headerflags	@"EF_CUDA_TEXMODE_UNIFIED EF_CUDA_64BIT_ADDRESS EF_CUDA_ACCELERATORS EF_CUDA_SM90 EF_CUDA_VIRTUAL_SM(EF_CUDA_SM90)"
	.elftype	@"ET_EXEC"


//--------------------- .nv.info                  --------------------------
	.section	.nv.info,"",@"SHT_CUDA_INFO"
	.align	4


	//----- nvinfo : EIATTR_REGCOUNT
	.align		4
        /*0000*/ 	.byte	0x04, 0x2f
        /*0002*/ 	.short	(.L_2 - .L_1)
	.align		4
.L_1:
        /*0004*/ 	.word	index@(triton_poi_fused_add_native_layer_norm_1)
        /*0008*/ 	.word	0x0000001c


	//----- nvinfo : EIATTR_MIN_STACK_SIZE
	.align		4
.L_2:
        /*000c*/ 	.byte	0x04, 0x12
        /*000e*/ 	.short	(.L_4 - .L_3)
	.align		4
.L_3:
        /*0010*/ 	.word	index@(triton_poi_fused_add_native_layer_norm_1)
        /*0014*/ 	.word	0x00000000


	//----- nvinfo : EIATTR_FRAME_SIZE
	.align		4
.L_4:
        /*0018*/ 	.byte	0x04, 0x11
        /*001a*/ 	.short	(.L_6 - .L_5)
	.align		4
.L_5:
        /*001c*/ 	.word	index@(triton_poi_fused_add_native_layer_norm_1)
        /*0020*/ 	.word	0x00000000


	//----- nvinfo : EIATTR_MIN_STACK_SIZE
	.align		4
.L_6:
        /*0024*/ 	.byte	0x04, 0x12
        /*0026*/ 	.short	(.L_8 - .L_7)
	.align		4
.L_7:
        /*0028*/ 	.word	index@(triton_poi_fused_add_native_layer_norm_1)
        /*002c*/ 	.word	0x00000000
.L_8:


//--------------------- .nv.info.triton_poi_fused_add_native_layer_norm_1 --------------------------
	.section	.nv.info.triton_poi_fused_add_native_layer_norm_1,"",@"SHT_CUDA_INFO"
	.sectionflags	@""
	.align	4


	//----- nvinfo : EIATTR_CUDA_API_VERSION
	.align		4
        /*0000*/ 	.byte	0x04, 0x37
        /*0002*/ 	.short	(.L_10 - .L_9)
.L_9:
        /*0004*/ 	.word	0x0000007c


	//----- nvinfo : EIATTR_KPARAM_INFO
	.align		4
.L_10:
        /*0008*/ 	.byte	0x04, 0x17
        /*000a*/ 	.short	(.L_12 - .L_11)
.L_11:
        /*000c*/ 	.word	0x00000000
        /*0010*/ 	.short	0x0008
        /*0012*/ 	.short	0x0040
        /*0014*/ 	.byte	0x00, 0xf0, 0x11, 0x00


	//----- nvinfo : EIATTR_KPARAM_INFO
	.align		4
.L_12:
        /*0018*/ 	.byte	0x04, 0x17
        /*001a*/ 	.short	(.L_14 - .L_13)
.L_13:
        /*001c*/ 	.word	0x00000000
        /*0020*/ 	.short	0x0007
        /*0022*/ 	.short	0x0038
        /*0024*/ 	.byte	0x00, 0xf4, 0x21, 0x00


	//----- nvinfo : EIATTR_KPARAM_INFO
	.align		4
.L_14:
        /*0028*/ 	.byte	0x04, 0x17
        /*002a*/ 	.short	(.L_16 - .L_15)
.L_15:
        /*002c*/ 	.word	0x00000000
        /*0030*/ 	.short	0x0006
        /*0032*/ 	.short	0x0030
        /*0034*/ 	.byte	0x00, 0xf4, 0x21, 0x00


	//----- nvinfo : EIATTR_KPARAM_INFO
	.align		4
.L_16:
        /*0038*/ 	.byte	0x04, 0x17
        /*003a*/ 	.short	(.L_18 - .L_17)
.L_17:
        /*003c*/ 	.word	0x00000000
        /*0040*/ 	.short	0x0005
        /*0042*/ 	.short	0x0028
        /*0044*/ 	.byte	0x00, 0xf4, 0x21, 0x00


	//----- nvinfo : EIATTR_KPARAM_INFO
	.align		4
.L_18:
        /*0048*/ 	.byte	0x04, 0x17
        /*004a*/ 	.short	(.L_20 - .L_19)
.L_19:
        /*004c*/ 	.word	0x00000000
        /*0050*/ 	.short	0x0004
        /*0052*/ 	.short	0x0020
        /*0054*/ 	.byte	0x00, 0xf4, 0x21, 0x00


	//----- nvinfo : EIATTR_KPARAM_INFO
	.align		4
.L_20:
        /*0058*/ 	.byte	0x04, 0x17
        /*005a*/ 	.short	(.L_22 - .L_21)
.L_21:
        /*005c*/ 	.word	0x00000000
        /*0060*/ 	.short	0x0003
        /*0062*/ 	.short	0x0018
        /*0064*/ 	.byte	0x00, 0xf4, 0x21, 0x00


	//----- nvinfo : EIATTR_KPARAM_INFO
	.align		4
.L_22:
        /*0068*/ 	.byte	0x04, 0x17
        /*006a*/ 	.short	(.L_24 - .L_23)
.L_23:
        /*006c*/ 	.word	0x00000000
        /*0070*/ 	.short	0x0002
        /*0072*/ 	.short	0x0010
        /*0074*/ 	.byte	0x00, 0xf4, 0x21, 0x00


	//----- nvinfo : EIATTR_KPARAM_INFO
	.align		4
.L_24:
        /*0078*/ 	.byte	0x04, 0x17
        /*007a*/ 	.short	(.L_26 - .L_25)
.L_25:
        /*007c*/ 	.word	0x00000000
        /*0080*/ 	.short	0x0001
        /*0082*/ 	.short	0x0008
        /*0084*/ 	.byte	0x00, 0xf4, 0x21, 0x00


	//----- nvinfo : EIATTR_KPARAM_INFO
	.align		4
.L_26:
        /*0088*/ 	.byte	0x04, 0x17
        /*008a*/ 	.short	(.L_28 - .L_27)
.L_27:
        /*008c*/ 	.word	0x00000000
        /*0090*/ 	.short	0x0000
        /*0092*/ 	.short	0x0000
        /*0094*/ 	.byte	0x00, 0xf4, 0x21, 0x00


	//----- nvinfo : EIATTR_SPARSE_MMA_MASK
	.align		4
.L_28:
        /*0098*/ 	.byte	0x03, 0x50
        /*009a*/ 	.short	0x0000


	//----- nvinfo : EIATTR_MAXREG_COUNT
	.align		4
        /*009c*/ 	.byte	0x03, 0x1b
        /*009e*/ 	.short	0x00ff


	//----- nvinfo : EIATTR_EXIT_INSTR_OFFSETS
	.align		4
        /*00a0*/ 	.byte	0x04, 0x1c
        /*00a2*/ 	.short	(.L_30 - .L_29)


	//   ....[0]....
.L_29:
        /*00a4*/ 	.word	0x00000390


	//   ....[1]....
        /*00a8*/ 	.word	0x000003b0


	//----- nvinfo : EIATTR_REQNTID
	.align		4
.L_30:
        /*00ac*/ 	.byte	0x04, 0x10
        /*00ae*/ 	.short	(.L_32 - .L_31)
.L_31:
        /*00b0*/ 	.word	0x00000020
        /*00b4*/ 	.word	0x00000001
        /*00b8*/ 	.word	0x00000001


	//----- nvinfo : EIATTR_CBANK_PARAM_SIZE
	.align		4
.L_32:
        /*00bc*/ 	.byte	0x03, 0x19
        /*00be*/ 	.short	0x0044


	//----- nvinfo : EIATTR_PARAM_CBANK
	.align		4
        /*00c0*/ 	.byte	0x04, 0x0a
        /*00c2*/ 	.short	(.L_34 - .L_33)
	.align		4
.L_33:
        /*00c4*/ 	.word	index@(.nv.constant0.triton_poi_fused_add_native_layer_norm_1)
        /*00c8*/ 	.short	0x0210
        /*00ca*/ 	.short	0x0044


	//----- nvinfo : EIATTR_SW_WAR
	.align		4
.L_34:
        /*00cc*/ 	.byte	0x04, 0x36
        /*00ce*/ 	.short	(.L_36 - .L_35)
.L_35:
        /*00d0*/ 	.word	0x00000008
.L_36:


//--------------------- .nv.callgraph             --------------------------
	.section	.nv.callgraph,"",@"SHT_CUDA_CALLGRAPH"
	.align	4
	.sectionentsize	8
	.align		4
        /*0000*/ 	.word	0x00000000
	.align		4
        /*0004*/ 	.word	0xffffffff
	.align		4
        /*0008*/ 	.word	0x00000000
	.align		4
        /*000c*/ 	.word	0xfffffffe
	.align		4
        /*0010*/ 	.word	0x00000000
	.align		4
        /*0014*/ 	.word	0xfffffffd
	.align		4
        /*0018*/ 	.word	0x00000000
	.align		4
        /*001c*/ 	.word	0xfffffffc


//--------------------- .nv.constant4             --------------------------
	.section	.nv.constant4,"a",@progbits
	.align	8
	.align		8
.nv.constant4:
        /*0000*/ 	.dword	_$_str


//--------------------- .text.triton_poi_fused_add_native_layer_norm_1 --------------------------
	.section	.text.triton_poi_fused_add_native_layer_norm_1,"ax",@progbits
	.align	128
        .global         triton_poi_fused_add_native_layer_norm_1
        .type           triton_poi_fused_add_native_layer_norm_1,@function
        .size           triton_poi_fused_add_native_layer_norm_1,(.L_x_1 - triton_poi_fused_add_native_layer_norm_1)
        .other          triton_poi_fused_add_native_layer_norm_1,@"STO_CUDA_ENTRY STV_DEFAULT"
triton_poi_fused_add_native_layer_norm_1:
.text.triton_poi_fused_add_native_layer_norm_1:
[----:B------:R-:W0:Y:S01]  /*0000*/  LDC R1, c[0x0][0x28] ;  /* 0x00000a00ff017b82 */ /* 0x000e220000000800 */
[----:B------:R-:W1:Y:S07]  /*0010*/  S2R R0, SR_TID.X ;  /* 0x0000000000007919 */ /* 0x000e6e0000002100 */
[----:B------:R-:W2:Y:S01]  /*0020*/  LDC.64 R8, c[0x0][0x228] ;  /* 0x00008a00ff087b82 */ /* 0x000ea20000000a00 */
[----:B------:R-:W-:Y:S01]  /*0030*/  CS2R R22, SRZ ;  /* 0x0000000000167805 */ /* 0x000fe2000001ff00 */
[----:B------:R-:W-:Y:S01]  /*0040*/  ULDC.64 UR4, c[0x0][0x208] ;  /* 0x0000820000047ab9 */ /* 0x000fe20000000a00 */
[----:B------:R-:W3:Y:S05]  /*0050*/  S2R R15, SR_CTAID.X ;  /* 0x00000000000f7919 */ /* 0x000eea0000002500 */
[----:B------:R-:W4:Y:S08]  /*0060*/  LDC.64 R2, c[0x0][0x210] ;  /* 0x00008400ff027b82 */ /* 0x000f300000000a00 */
[----:B------:R-:W5:Y:S08]  /*0070*/  LDC.64 R4, c[0x0][0x218] ;  /* 0x00008600ff047b82 */ /* 0x000f700000000a00 */
[----:B------:R-:W5:Y:S01]  /*0080*/  LDC.64 R6, c[0x0][0x220] ;  /* 0x00008800ff067b82 */ /* 0x000f620000000a00 */
[----:B-1----:R-:W-:-:S07]  /*0090*/  SHF.L.U32 R0, R0, 0x1, RZ ;  /* 0x0000000100007819 */ /* 0x002fce00000006ff */
[----:B------:R-:W1:Y:S01]  /*00a0*/  LDC.64 R10, c[0x0][0x230] ;  /* 0x00008c00ff0a7b82 */ /* 0x000e620000000a00 */
[----:B------:R-:W-:-:S04]  /*00b0*/  LOP3.LUT R0, R0, 0x3e, RZ, 0xc0, !PT ;  /* 0x0000003e00007812 */ /* 0x000fc800078ec0ff */
[----:B---3--:R-:W-:-:S03]  /*00c0*/  LEA R15, R15, R0, 0x6 ;  /* 0x000000000f0f7211 */ /* 0x008fc600078e30ff */
[----:B------:R-:W3:Y:S01]  /*00d0*/  LDC.64 R12, c[0x0][0x238] ;  /* 0x00008e00ff0c7b82 */ /* 0x000ee20000000a00 */
[----:B------:R-:W-:Y:S02]  /*00e0*/  SHF.R.S32.HI R0, RZ, 0x1f, R15 ;  /* 0x0000001fff007819 */ /* 0x000fe4000001140f */
[----:B------:R-:W-:Y:S02]  /*00f0*/  ISETP.GE.AND P0, PT, R15, 0x40, PT ;  /* 0x000000400f00780c */ /* 0x000fe40003f06270 */
[----:B------:R-:W-:-:S04]  /*0100*/  LEA.HI R0, R0, R15, RZ, 0x2 ;  /* 0x0000000f00007211 */ /* 0x000fc800078f10ff */
[----:B------:R-:W-:-:S05]  /*0110*/  SHF.R.S32.HI R17, RZ, 0x2, R0 ;  /* 0x00000002ff117819 */ /* 0x000fca0000011400 */
[----:B--2---:R-:W-:-:S05]  /*0120*/  IMAD.WIDE R8, R17, 0x4, R8 ;  /* 0x0000000411087825 */ /* 0x004fca00078e0208 */
[----:B------:R-:W2:Y:S01]  /*0130*/  @!P0 LDG.E.EL R22, desc[UR4][R8.64] ;  /* 0x0000000408168981 */ /* 0x000ea2000c2e1900 */
[----:B------:R-:W-:Y:S02]  /*0140*/  CS2R R18, SRZ ;  /* 0x0000000000127805 */ /* 0x000fe4000001ff00 */
[----:B------:R-:W-:Y:S01]  /*0150*/  CS2R R20, SRZ ;  /* 0x0000000000147805 */ /* 0x000fe2000001ff00 */
[----:B------:R-:W-:Y:S01]  /*0160*/  HFMA2.MMA R14, -RZ, RZ, 0, 0 ;  /* 0x00000000ff0e7435 */ /* 0x000fe200000001ff */
[----:B------:R-:W2:Y:S01]  /*0170*/  @!P0 LDG.E.EL R23, desc[UR4][R8.64] ;  /* 0x0000000408178981 */ /* 0x000ea2000c2e1900 */
[----:B----4-:R-:W-:-:S04]  /*0180*/  IMAD.WIDE R2, R15, 0x4, R2 ;  /* 0x000000040f027825 */ /* 0x010fc800078e0202 */
[----:B-----5:R-:W-:Y:S01]  /*0190*/  IMAD.WIDE R4, R15, 0x4, R4 ;  /* 0x000000040f047825 */ /* 0x020fe200078e0204 */
[----:B------:R-:W-:Y:S01]  /*01a0*/  MOV R16, RZ ;  /* 0x000000ff00107202 */ /* 0x000fe20000000f00 */
[----:B------:R4:W5:Y:S01]  /*01b0*/  @!P0 LDG.E.64 R18, desc[UR4][R2.64] ;  /* 0x0000000402128981 */ /* 0x000962000c1e1b00 */
[----:B------:R-:W-:Y:S01]  /*01c0*/  LOP3.LUT R0, R0, 0xfffffffc, RZ, 0xc0, !PT ;  /* 0xfffffffc00007812 */ /* 0x000fe200078ec0ff */
[----:B0-----:R-:W-:Y:S02]  /*01d0*/  IMAD.WIDE R6, R17, 0x4, R6 ;  /* 0x0000000411067825 */ /* 0x001fe400078e0206 */
[----:B------:R0:W5:Y:S01]  /*01e0*/  @!P0 LDG.E.64 R20, desc[UR4][R4.64] ;  /* 0x0000000404148981 */ /* 0x000162000c1e1b00 */
[----:B------:R-:W-:-:S03]  /*01f0*/  IADD3 R17, R15, -R0, RZ ;  /* 0x800000000f117210 */ /* 0x000fc60007ffe0ff */
[----:B------:R-:W5:Y:S01]  /*0200*/  @!P0 LDG.E.EL R14, desc[UR4][R6.64] ;  /* 0x00000004060e8981 */ /* 0x000f62000c2e1900 */
[----:B------:R-:W-:Y:S01]  /*0210*/  CS2R R24, SRZ ;  /* 0x0000000000187805 */ /* 0x000fe2000001ff00 */
[----:B----4-:R-:W4:Y:S02]  /*0220*/  LDC.64 R2, c[0x0][0x240] ;  /* 0x00009000ff027b82 */ /* 0x010f240000000a00 */
[----:B------:R5:W5:Y:S01]  /*0230*/  @!P0 LDG.E.EL R16, desc[UR4][R6.64] ;  /* 0x0000000406108981 */ /* 0x000b62000c2e1900 */
[----:B-1----:R-:W-:-:S04]  /*0240*/  IMAD.WIDE R8, R17, 0x4, R10 ;  /* 0x0000000411087825 */ /* 0x002fc800078e020a */
[----:B---3--:R-:W-:Y:S01]  /*0250*/  IMAD.WIDE R10, R17, 0x4, R12 ;  /* 0x00000004110a7825 */ /* 0x008fe200078e020c */
[----:B------:R-:W-:Y:S01]  /*0260*/  CS2R R12, SRZ ;  /* 0x00000000000c7805 */ /* 0x000fe2000001ff00 */
[----:B0-----:R-:W0:Y:S03]  /*0270*/  LDC.64 R4, c[0x0][0x248] ;  /* 0x00009200ff047b82 */ /* 0x001e260000000a00 */
[----:B------:R-:W3:Y:S04]  /*0280*/  @!P0 LDG.E.EL.64 R24, desc[UR4][R10.64] ;  /* 0x000000040a188981 */ /* 0x000ee8000c2e1b00 */
[----:B------:R-:W3:Y:S01]  /*0290*/  @!P0 LDG.E.EL.64 R12, desc[UR4][R8.64] ;  /* 0x00000004080c8981 */ /* 0x000ee2000c2e1b00 */
[----:B----4-:R-:W-:-:S04]  /*02a0*/  IMAD.WIDE R2, R15, 0x4, R2 ;  /* 0x000000040f027825 */ /* 0x010fc800078e0202 */
[----:B0-----:R-:W-:-:S04]  /*02b0*/  IMAD.WIDE R4, R15, 0x4, R4 ;  /* 0x000000040f047825 */ /* 0x001fc800078e0204 */
[----:B--2---:R-:W-:Y:S01]  /*02c0*/  FADD R22, R22, 9.9999999747524270788e-07 ;  /* 0x358637bd16167421 */ /* 0x004fe20000000000 */
[----:B------:R-:W-:-:S05]  /*02d0*/  FADD R23, R23, 9.9999999747524270788e-07 ;  /* 0x358637bd17177421 */ /* 0x000fca0000000000 */
[----:B------:R-:W0:Y:S08]  /*02e0*/  MUFU.RSQ R22, R22 ;  /* 0x0000001600167308 */ /* 0x000e300000001400 */
[----:B------:R-:W1:Y:S01]  /*02f0*/  MUFU.RSQ R23, R23 ;  /* 0x0000001700177308 */ /* 0x000e620000001400 */
[----:B-----5:R-:W-:Y:S01]  /*0300*/  FADD R7, R20, R18 ;  /* 0x0000001214077221 */ /* 0x020fe20000000000 */
[----:B------:R-:W-:-:S03]  /*0310*/  FADD R19, R21, R19 ;  /* 0x0000001315137221 */ /* 0x000fc60000000000 */
[----:B------:R-:W-:Y:S01]  /*0320*/  FADD R7, R7, -R14 ;  /* 0x8000000e07077221 */ /* 0x000fe20000000000 */
[----:B------:R-:W-:-:S03]  /*0330*/  FADD R16, R19, -R16 ;  /* 0x8000001013107221 */ /* 0x000fc60000000000 */
[----:B0-----:R-:W-:Y:S01]  /*0340*/  FMUL R6, R22, R7 ;  /* 0x0000000716067220 */ /* 0x001fe20000400000 */
[----:B-1----:R-:W-:-:S05]  /*0350*/  FMUL R7, R23, R16 ;  /* 0x0000001017077220 */ /* 0x002fca0000400000 */
[----:B------:R0:W-:Y:S01]  /*0360*/  @!P0 STG.E.64 desc[UR4][R2.64], R6 ;  /* 0x0000000602008986 */ /* 0x0001e2000c101b04 */
[----:B---3--:R-:W-:Y:S01]  /*0370*/  FFMA R12, R6, R12, R24 ;  /* 0x0000000c060c7223 */ /* 0x008fe20000000018 */
[----:B------:R-:W-:Y:S01]  /*0380*/  FFMA R13, R7, R13, R25 ;  /* 0x0000000d070d7223 */ /* 0x000fe20000000019 */
[----:B0-----:R-:W-:Y:S06]  /*0390*/  @P0 EXIT ;  /* 0x000000000000094d */ /* 0x001fec0003800000 */
[----:B------:R-:W-:Y:S01]  /*03a0*/  STG.E.64 desc[UR4][R4.64], R12 ;  /* 0x0000000c04007986 */ /* 0x000fe2000c101b04 */
[----:B------:R-:W-:Y:S05]  /*03b0*/  EXIT ;  /* 0x000000000000794d */ /* 0x000fea0003800000 */
.L_x_0:
[----:B------:R-:W-:-:S00]  /*03c0*/  BRA `(.L_x_0) ;  /* 0xfffffffc00fc7947 */ /* 0x000fc0000383ffff */
[----:B------:R-:W-:-:S00]  /*03d0*/  NOP ;  /* 0x0000000000007918 */ /* 0x000fc00000000000 */
        /* <DEDUP_REMOVED lines=10> */
.L_x_1:


//--------------------- .nv.global.init           --------------------------
	.section	.nv.global.init,"aw",@progbits
.nv.global.init:
	.type		_$_str,@object
	.size		_$_str,(.L_0 - _$_str)
_$_str:
        /*0000*/ 	.byte	0x5f, 0x5f, 0x43, 0x55, 0x44, 0x41, 0x5f, 0x46, 0x54, 0x5a, 0x00
.L_0:


//--------------------- .nv.constant0.triton_poi_fused_add_native_layer_norm_1 --------------------------
	.section	.nv.constant0.triton_poi_fused_add_native_layer_norm_1,"a",@progbits
	.sectionflags	@""
	.align	4
.nv.constant0.triton_poi_fused_add_native_layer_norm_1:
	.zero		596
